	.headerflags	@"EF_CUDA_TEXMODE_UNIFIED EF_CUDA_64BIT_ADDRESS EF_CUDA_ACCELERATORS EF_CUDA_SM90 EF_CUDA_VIRTUAL_SM(EF_CUDA_SM90)"
	.elftype	@"ET_EXEC"


//--------------------- .nv.info                  --------------------------
	.section	.nv.info,"",@"SHT_CUDA_INFO"
	.align	4


	//----- nvinfo : EIATTR_REGCOUNT
	.align		4
        /*0000*/ 	.byte	0x04, 0x2f
        /*0002*/ 	.short	(.L_3 - .L_2)
	.align		4
.L_2:
        /*0004*/ 	.word	index@(triton_poi_fused__native_batch_norm_legit_no_training_5)
        /*0008*/ 	.word	0x00000012


	//----- nvinfo : EIATTR_MIN_STACK_SIZE
	.align		4
.L_3:
        /*000c*/ 	.byte	0x04, 0x12
        /*000e*/ 	.short	(.L_5 - .L_4)
	.align		4
.L_4:
        /*0010*/ 	.word	index@(triton_poi_fused__native_batch_norm_legit_no_training_5)
        /*0014*/ 	.word	0x00000000


	//----- nvinfo : EIATTR_FRAME_SIZE
	.align		4
.L_5:
        /*0018*/ 	.byte	0x04, 0x11
        /*001a*/ 	.short	(.L_7 - .L_6)
	.align		4
.L_6:
        /*001c*/ 	.word	index@(triton_poi_fused__native_batch_norm_legit_no_training_5)
        /*0020*/ 	.word	0x00000000


	//----- nvinfo : EIATTR_MIN_STACK_SIZE
	.align		4
.L_7:
        /*0024*/ 	.byte	0x04, 0x12
        /*0026*/ 	.short	(.L_9 - .L_8)
	.align		4
.L_8:
        /*0028*/ 	.word	index@(triton_poi_fused__native_batch_norm_legit_no_training_5)
        /*002c*/ 	.word	0x00000000
.L_9:


//--------------------- .nv.info.triton_poi_fused__native_batch_norm_legit_no_training_5 --------------------------
	.section	.nv.info.triton_poi_fused__native_batch_norm_legit_no_training_5,"",@"SHT_CUDA_INFO"
	.sectionflags	@""
	.align	4


	//----- nvinfo : EIATTR_CUDA_API_VERSION
	.align		4
        /*0000*/ 	.byte	0x04, 0x37
        /*0002*/ 	.short	(.L_11 - .L_10)
.L_10:
        /*0004*/ 	.word	0x0000007c


	//----- nvinfo : EIATTR_KPARAM_INFO
	.align		4
.L_11:
        /*0008*/ 	.byte	0x04, 0x17
        /*000a*/ 	.short	(.L_13 - .L_12)
.L_12:
        /*000c*/ 	.word	0x00000000
        /*0010*/ 	.short	0x0006
        /*0012*/ 	.short	0x0030
        /*0014*/ 	.byte	0x00, 0xf0, 0x11, 0x00


	//----- nvinfo : EIATTR_KPARAM_INFO
	.align		4
.L_13:
        /*0018*/ 	.byte	0x04, 0x17
        /*001a*/ 	.short	(.L_15 - .L_14)
.L_14:
        /*001c*/ 	.word	0x00000000
        /*0020*/ 	.short	0x0005
        /*0022*/ 	.short	0x0028
        /*0024*/ 	.byte	0x00, 0xf4, 0x21, 0x00


	//----- nvinfo : EIATTR_KPARAM_INFO
	.align		4
.L_15:
        /*0028*/ 	.byte	0x04, 0x17
        /*002a*/ 	.short	(.L_17 - .L_16)
.L_16:
        /*002c*/ 	.word	0x00000000
        /*0030*/ 	.short	0x0004
        /*0032*/ 	.short	0x0020
        /*0034*/ 	.byte	0x00, 0xf4, 0x21, 0x00


	//----- nvinfo : EIATTR_KPARAM_INFO
	.align		4
.L_17:
        /*0038*/ 	.byte	0x04, 0x17
        /*003a*/ 	.short	(.L_19 - .L_18)
.L_18:
        /*003c*/ 	.word	0x00000000
        /*0040*/ 	.short	0x0003
        /*0042*/ 	.short	0x0018
        /*0044*/ 	.byte	0x00, 0xf4, 0x21, 0x00


	//----- nvinfo : EIATTR_KPARAM_INFO
	.align		4
.L_19:
        /*0048*/ 	.byte	0x04, 0x17
        /*004a*/ 	.short	(.L_21 - .L_20)
.L_20:
        /*004c*/ 	.word	0x00000000
        /*0050*/ 	.short	0x0002
        /*0052*/ 	.short	0x0010
        /*0054*/ 	.byte	0x00, 0xf4, 0x21, 0x00


	//----- nvinfo : EIATTR_KPARAM_INFO
	.align		4
.L_21:
        /*0058*/ 	.byte	0x04, 0x17
        /*005a*/ 	.short	(.L_23 - .L_22)
.L_22:
        /*005c*/ 	.word	0x00000000
        /*0060*/ 	.short	0x0001
        /*0062*/ 	.short	0x0008
        /*0064*/ 	.byte	0x00, 0xf4, 0x21, 0x00


	//----- nvinfo : EIATTR_KPARAM_INFO
	.align		4
.L_23:
        /*0068*/ 	.byte	0x04, 0x17
        /*006a*/ 	.short	(.L_25 - .L_24)
.L_24:
        /*006c*/ 	.word	0x00000000
        /*0070*/ 	.short	0x0000
        /*0072*/ 	.short	0x0000
        /*0074*/ 	.byte	0x00, 0xf4, 0x21, 0x00


	//----- nvinfo : EIATTR_SPARSE_MMA_MASK
	.align		4
.L_25:
        /*0078*/ 	.byte	0x03, 0x50
        /*007a*/ 	.short	0x0000


	//----- nvinfo : EIATTR_MAXREG_COUNT
	.align		4
        /*007c*/ 	.byte	0x03, 0x1b
        /*007e*/ 	.short	0x00ff


	//----- nvinfo : EIATTR_EXIT_INSTR_OFFSETS
	.align		4
        /*0080*/ 	.byte	0x04, 0x1c
        /*0082*/ 	.short	(.L_27 - .L_26)


	//   ....[0]....
.L_26:
        /*0084*/ 	.word	0x00000310


	//   ....[1]....
        /*0088*/ 	.word	0x00000330


	//----- nvinfo : EIATTR_REQNTID
	.align		4
.L_27:
        /*008c*/ 	.byte	0x04, 0x10
        /*008e*/ 	.short	(.L_29 - .L_28)
.L_28:
        /*0090*/ 	.word	0x00000080
        /*0094*/ 	.word	0x00000001
        /*0098*/ 	.word	0x00000001


	//----- nvinfo : EIATTR_CBANK_PARAM_SIZE
	.align		4
.L_29:
        /*009c*/ 	.byte	0x03, 0x19
        /*009e*/ 	.short	0x0034


	//----- nvinfo : EIATTR_PARAM_CBANK
	.align		4
        /*00a0*/ 	.byte	0x04, 0x0a
        /*00a2*/ 	.short	(.L_31 - .L_30)
	.align		4
.L_30:
        /*00a4*/ 	.word	index@(.nv.constant0.triton_poi_fused__native_batch_norm_legit_no_training_5)
        /*00a8*/ 	.short	0x0210
        /*00aa*/ 	.short	0x0034


	//----- nvinfo : EIATTR_SW_WAR
	.align		4
.L_31:
        /*00ac*/ 	.byte	0x04, 0x36
        /*00ae*/ 	.short	(.L_33 - .L_32)
.L_32:
        /*00b0*/ 	.word	0x00000008
.L_33:


//--------------------- .nv.callgraph             --------------------------
	.section	.nv.callgraph,"",@"SHT_CUDA_CALLGRAPH"
	.align	4
	.sectionentsize	8
	.align		4
        /*0000*/ 	.word	0x00000000
	.align		4
        /*0004*/ 	.word	0xffffffff
	.align		4
        /*0008*/ 	.word	0x00000000
	.align		4
        /*000c*/ 	.word	0xfffffffe
	.align		4
        /*0010*/ 	.word	0x00000000
	.align		4
        /*0014*/ 	.word	0xfffffffd
	.align		4
        /*0018*/ 	.word	0x00000000
	.align		4
        /*001c*/ 	.word	0xfffffffc


//--------------------- .nv.constant4             --------------------------
	.section	.nv.constant4,"a",@progbits
	.align	8
	.align		8
.nv.constant4:
        /*0000*/ 	.dword	_$_str
	.align		8
        /*0008*/ 	.dword	_$_str_$_2


//--------------------- .text.triton_poi_fused__native_batch_norm_legit_no_training_5 --------------------------
	.section	.text.triton_poi_fused__native_batch_norm_legit_no_training_5,"ax",@progbits
	.align	128
        .global         triton_poi_fused__native_batch_norm_legit_no_training_5
        .type           triton_poi_fused__native_batch_norm_legit_no_training_5,@function
        .size           triton_poi_fused__native_batch_norm_legit_no_training_5,(.L_x_1 - triton_poi_fused__native_batch_norm_legit_no_training_5)
        .other          triton_poi_fused__native_batch_norm_legit_no_training_5,@"STO_CUDA_ENTRY STV_DEFAULT"
triton_poi_fused__native_batch_norm_legit_no_training_5:
.text.triton_poi_fused__native_batch_norm_legit_no_training_5:
[----:B------:R-:W0:Y:S01]  /*0000*/  LDC R1, c[0x0][0x28] ;  /* 0x00000a00ff017b82 */ /* 0x000e220000000800 */
[----:B------:R-:W1:Y:S07]  /*0010*/  S2R R0, SR_TID.X ;  /* 0x0000000000007919 */ /* 0x000e6e0000002100 */
[----:B------:R-:W2:Y:S01]  /*0020*/  LDC.64 R8, c[0x0][0x220] ;  /* 0x00008800ff087b82 */ /* 0x000ea20000000a00 */
[----:B------:R-:W-:Y:S01]  /*0030*/  HFMA2.MMA R14, -RZ, RZ, 0, 0 ;  /* 0x00000000ff0e7435 */ /* 0x000fe200000001ff */
[----:B------:R-:W-:Y:S01]  /*0040*/  ULDC.64 UR4, c[0x0][0x208] ;  /* 0x0000820000047ab9 */ /* 0x000fe20000000a00 */
[----:B------:R-:W3:Y:S05]  /*0050*/  S2R R3, SR_CTAID.X ;  /* 0x0000000000037919 */ /* 0x000eea0000002500 */
[----:B------:R-:W4:Y:S08]  /*0060*/  LDC.64 R6, c[0x0][0x218] ;  /* 0x00008600ff067b82 */ /* 0x000f300000000a00 */
[----:B------:R-:W5:Y:S08]  /*0070*/  LDC.64 R10, c[0x0][0x228] ;  /* 0x00008a00ff0a7b82 */ /* 0x000f700000000a00 */
[----:B------:R-:W4:Y:S01]  /*0080*/  LDC.64 R12, c[0x0][0x230] ;  /* 0x00008c00ff0c7b82 */ /* 0x000f220000000a00 */
[----:B-1----:R-:W-:-:S02]  /*0090*/  LOP3.LUT R0, R0, 0x7f, RZ, 0xc0, !PT ;  /* 0x0000007f00007812 */ /* 0x002fc400078ec0ff */
[----:B---3--:R-:W-:Y:S02]  /*00a0*/  SHF.R.S32.HI R2, RZ, 0x18, R3 ;  /* 0x00000018ff027819 */ /* 0x008fe40000011403 */
[----:B------:R-:W-:Y:S02]  /*00b0*/  LEA R0, R3, R0, 0x7 ;  /* 0x0000000003007211 */ /* 0x000fe400078e38ff */
[----:B------:R-:W-:Y:S02]  /*00c0*/  SGXT R3, R2, 0x1 ;  /* 0x000000010203781a */ /* 0x000fe40000000200 */
[----:B------:R-:W-:Y:S02]  /*00d0*/  ISETP.GE.AND P2, PT, R0, 0x1800, PT ;  /* 0x000018000000780c */ /* 0x000fe40003f46270 */
[----:B------:R-:W-:-:S04]  /*00e0*/  LEA.HI R3, R3, R0, RZ, 0x6 ;  /* 0x0000000003037211 */ /* 0x000fc800078f30ff */
[----:B------:R-:W-:-:S05]  /*00f0*/  SHF.R.S32.HI R3, RZ, 0x6, R3 ;  /* 0x00000006ff037819 */ /* 0x000fca0000011403 */
[----:B------:R-:W-:-:S05]  /*0100*/  IMAD.HI R2, R3, 0x2aaaaaab, RZ ;  /* 0x2aaaaaab03027827 */ /* 0x000fca00078e02ff */
[----:B------:R-:W-:-:S04]  /*0110*/  SHF.R.U32.HI R5, RZ, 0x1f, R2 ;  /* 0x0000001fff057819 */ /* 0x000fc80000011602 */
[----:B------:R-:W-:Y:S02]  /*0120*/  LEA.HI R2, R2, R5, RZ, 0x1e ;  /* 0x0000000502027211 */ /* 0x000fe400078ff0ff */
[----:B------:R-:W1:Y:S03]  /*0130*/  LDC.64 R4, c[0x0][0x210] ;  /* 0x00008400ff047b82 */ /* 0x000e660000000a00 */
[----:B------:R-:W-:-:S04]  /*0140*/  IMAD R15, R2, -0x18, R3 ;  /* 0xffffffe8020f7824 */ /* 0x000fc800078e0203 */
[----:B--2---:R-:W-:-:S05]  /*0150*/  IMAD.WIDE R8, R15, 0x4, R8 ;  /* 0x000000040f087825 */ /* 0x004fca00078e0208 */
[----:B------:R5:W2:Y:S01]  /*0160*/  @!P2 LDG.E.EL R14, desc[UR4][R8.64] ;  /* 0x00000004080ea981 */ /* 0x000aa2000c2e1900 */
[----:B------:R-:W-:Y:S01]  /*0170*/  CS2R R2, SRZ ;  /* 0x0000000000027805 */ /* 0x000fe2000001ff00 */
[----:B----4-:R-:W-:-:S05]  /*0180*/  IMAD.WIDE R6, R15, 0x4, R6 ;  /* 0x000000040f067825 */ /* 0x010fca00078e0206 */
[----:B------:R-:W3:Y:S01]  /*0190*/  @!P2 LDG.E.EL R3, desc[UR4][R6.64] ;  /* 0x000000040603a981 */ /* 0x000ee2000c2e1900 */
[----:B-1----:R-:W-:-:S04]  /*01a0*/  IMAD.WIDE R4, R0, 0x4, R4 ;  /* 0x0000000400047825 */ /* 0x002fc800078e0204 */
[C---:B-----5:R-:W-:Y:S01]  /*01b0*/  IMAD.WIDE R8, R15.reuse, 0x4, R10 ;  /* 0x000000040f087825 */ /* 0x060fe200078e020a */
[----:B------:R1:W3:Y:S03]  /*01c0*/  @!P2 LDG.E R2, desc[UR4][R4.64] ;  /* 0x000000040402a981 */ /* 0x0002e6000c1e1900 */
[----:B0-----:R-:W-:Y:S01]  /*01d0*/  IMAD.WIDE R10, R15, 0x4, R12 ;  /* 0x000000040f0a7825 */ /* 0x001fe200078e020c */
[----:B------:R-:W-:-:S06]  /*01e0*/  CS2R R12, SRZ ;  /* 0x00000000000c7805 */ /* 0x000fcc000001ff00 */
[----:B------:R-:W4:Y:S01]  /*01f0*/  @!P2 LDG.E.EL R12, desc[UR4][R8.64] ;  /* 0x00000004080ca981 */ /* 0x000f22000c2e1900 */
[----:B-1----:R-:W0:Y:S03]  /*0200*/  LDC.64 R4, c[0x0][0x238] ;  /* 0x00008e00ff047b82 */ /* 0x002e260000000a00 */
[----:B------:R-:W4:Y:S01]  /*0210*/  @!P2 LDG.E.EL R13, desc[UR4][R10.64] ;  /* 0x000000040a0da981 */ /* 0x000f22000c2e1900 */
[----:B------:R-:W-:Y:S01]  /*0220*/  MOV R6, 0x3e800000 ;  /* 0x3e80000000067802 */ /* 0x000fe20000000f00 */
[----:B--2---:R-:W-:-:S04]  /*0230*/  FADD R14, R14, 9.9999997473787516356e-06 ;  /* 0x3727c5ac0e0e7421 */ /* 0x004fc80000000000 */
[----:B------:R-:W1:Y:S02]  /*0240*/  MUFU.SQRT R15, R14 ;  /* 0x0000000e000f7308 */ /* 0x000e640000002000 */
[C---:B-1----:R-:W-:Y:S02]  /*0250*/  FSETP.GT.AND P0, PT, R15.reuse, 8.50705917302346158658e+37, PT ;  /* 0x7e8000000f00780b */ /* 0x042fe40003f04000 */
[----:B------:R-:W-:-:S11]  /*0260*/  FSETP.GEU.AND P1, PT, R15, 1.175494350822287508e-38, PT ;  /* 0x008000000f00780b */ /* 0x000fd60003f2e000 */
[----:B------:R-:W-:-:S04]  /*0270*/  @P0 FMUL R15, R15, 0.25 ;  /* 0x3e8000000f0f0820 */ /* 0x000fc80000400000 */
[----:B------:R-:W-:-:S06]  /*0280*/  @!P1 FMUL R15, R15, 16777216 ;  /* 0x4b8000000f0f9820 */ /* 0x000fcc0000400000 */
[----:B------:R-:W1:Y:S01]  /*0290*/  MUFU.RCP R15, R15 ;  /* 0x0000000f000f7308 */ /* 0x000e620000001000 */
[----:B------:R-:W-:Y:S01]  /*02a0*/  FSEL R6, R6, 1, P0 ;  /* 0x3f80000006067808 */ /* 0x000fe20000000000 */
[----:B---3--:R-:W-:-:S04]  /*02b0*/  FADD R2, -R3, R2 ;  /* 0x0000000203027221 */ /* 0x008fc80000000100 */
[----:B------:R-:W-:-:S04]  /*02c0*/  @!P1 FMUL R6, R6, 16777216 ;  /* 0x4b80000006069820 */ /* 0x000fc80000400000 */
[----:B-1----:R-:W-:-:S04]  /*02d0*/  FMUL R3, R15, R6 ;  /* 0x000000060f037220 */ /* 0x002fc80000400000 */
[----:B------:R-:W-:Y:S01]  /*02e0*/  FMUL R6, R2, R3 ;  /* 0x0000000302067220 */ /* 0x000fe20000400000 */
[----:B0-----:R-:W-:-:S04]  /*02f0*/  IMAD.WIDE R2, R0, 0x4, R4 ;  /* 0x0000000400027825 */ /* 0x001fc800078e0204 */
[----:B----4-:R-:W-:Y:S01]  /*0300*/  FFMA R13, R6, R12, R13 ;  /* 0x0000000c060d7223 */ /* 0x010fe2000000000d */
[----:B------:R-:W-:Y:S06]  /*0310*/  @P2 EXIT ;  /* 0x000000000000294d */ /* 0x000fec0003800000 */
[----:B------:R-:W-:Y:S01]  /*0320*/  STG.E desc[UR4][R2.64], R13 ;  /* 0x0000000d02007986 */ /* 0x000fe2000c101904 */
[----:B------:R-:W-:Y:S05]  /*0330*/  EXIT ;  /* 0x000000000000794d */ /* 0x000fea0003800000 */
.L_x_0:
[----:B------:R-:W-:-:S00]  /*0340*/  BRA `(.L_x_0) ;  /* 0xfffffffc00fc7947 */ /* 0x000fc0000383ffff */
[----:B------:R-:W-:-:S00]  /*0350*/  NOP ;  /* 0x0000000000007918 */ /* 0x000fc00000000000 */
        /* <DEDUP_REMOVED lines=10> */
.L_x_1:


//--------------------- .nv.global.init           --------------------------
	.section	.nv.global.init,"aw",@progbits
.nv.global.init:
	.type		_$_str,@object
	.size		_$_str,(_$_str_$_2 - _$_str)
_$_str:
        /*0000*/ 	.byte	0x5f, 0x5f, 0x43, 0x55, 0x44, 0x41, 0x5f, 0x46, 0x54, 0x5a, 0x00
	.type		_$_str_$_2,@object
	.size		_$_str_$_2,(.L_1 - _$_str_$_2)
_$_str_$_2:
        /*000b*/ 	.byte	0x5f, 0x5f, 0x43, 0x55, 0x44, 0x41, 0x5f, 0x50, 0x52, 0x45, 0x43, 0x5f, 0x53, 0x51, 0x52, 0x54
        /*001b*/ 	.byte	0x00
.L_1:


//--------------------- .nv.constant0.triton_poi_fused__native_batch_norm_legit_no_training_5 --------------------------
	.section	.nv.constant0.triton_poi_fused__native_batch_norm_legit_no_training_5,"a",@progbits
	.sectionflags	@""
	.align	4
.nv.constant0.triton_poi_fused__native_batch_norm_legit_no_training_5:
	.zero		580
